	.headerflags	@"EF_CUDA_TEXMODE_UNIFIED EF_CUDA_64BIT_ADDRESS EF_CUDA_ACCELERATORS EF_CUDA_SM90 EF_CUDA_VIRTUAL_SM(EF_CUDA_SM90)"
	.elftype	@"ET_EXEC"


//--------------------- .nv.info                  --------------------------
	.section	.nv.info,"",@"SHT_CUDA_INFO"
	.align	4


	//----- nvinfo : EIATTR_REGCOUNT
	.align		4
        /*0000*/ 	.byte	0x04, 0x2f
        /*0002*/ 	.short	(.L_3 - .L_2)
	.align		4
.L_2:
        /*0004*/ 	.word	index@(triton_poi_fused__native_batch_norm_legit_no_training__prelu_kernel_add_6)
        /*0008*/ 	.word	0x00000036


	//----- nvinfo : EIATTR_MIN_STACK_SIZE
	.align		4
.L_3:
        /*000c*/ 	.byte	0x04, 0x12
        /*000e*/ 	.short	(.L_5 - .L_4)
	.align		4
.L_4:
        /*0010*/ 	.word	index@(triton_poi_fused__native_batch_norm_legit_no_training__prelu_kernel_add_6)
        /*0014*/ 	.word	0x00000000


	//----- nvinfo : EIATTR_FRAME_SIZE
	.align		4
.L_5:
        /*0018*/ 	.byte	0x04, 0x11
        /*001a*/ 	.short	(.L_7 - .L_6)
	.align		4
.L_6:
        /*001c*/ 	.word	index@(triton_poi_fused__native_batch_norm_legit_no_training__prelu_kernel_add_6)
        /*0020*/ 	.word	0x00000000


	//----- nvinfo : EIATTR_MIN_STACK_SIZE
	.align		4
.L_7:
        /*0024*/ 	.byte	0x04, 0x12
        /*0026*/ 	.short	(.L_9 - .L_8)
	.align		4
.L_8:
        /*0028*/ 	.word	index@(triton_poi_fused__native_batch_norm_legit_no_training__prelu_kernel_add_6)
        /*002c*/ 	.word	0x00000000
.L_9:


//--------------------- .nv.info.triton_poi_fused__native_batch_norm_legit_no_training__prelu_kernel_add_6 --------------------------
	.section	.nv.info.triton_poi_fused__native_batch_norm_legit_no_training__prelu_kernel_add_6,"",@"SHT_CUDA_INFO"
	.sectionflags	@""
	.align	4


	//----- nvinfo : EIATTR_CUDA_API_VERSION
	.align		4
        /*0000*/ 	.byte	0x04, 0x37
        /*0002*/ 	.short	(.L_11 - .L_10)
.L_10:
        /*0004*/ 	.word	0x0000007c


	//----- nvinfo : EIATTR_KPARAM_INFO
	.align		4
.L_11:
        /*0008*/ 	.byte	0x04, 0x17
        /*000a*/ 	.short	(.L_13 - .L_12)
.L_12:
        /*000c*/ 	.word	0x00000000
        /*0010*/ 	.short	0x000d
        /*0012*/ 	.short	0x0068
        /*0014*/ 	.byte	0x00, 0xf0, 0x11, 0x00


	//----- nvinfo : EIATTR_KPARAM_INFO
	.align		4
.L_13:
        /*0018*/ 	.byte	0x04, 0x17
        /*001a*/ 	.short	(.L_15 - .L_14)
.L_14:
        /*001c*/ 	.word	0x00000000
        /*0020*/ 	.short	0x000c
        /*0022*/ 	.short	0x0060
        /*0024*/ 	.byte	0x00, 0xf4, 0x21, 0x00


	//----- nvinfo : EIATTR_KPARAM_INFO
	.align		4
.L_15:
        /*0028*/ 	.byte	0x04, 0x17
        /*002a*/ 	.short	(.L_17 - .L_16)
.L_16:
        /*002c*/ 	.word	0x00000000
        /*0030*/ 	.short	0x000b
        /*0032*/ 	.short	0x0058
        /*0034*/ 	.byte	0x00, 0xf4, 0x21, 0x00


	//----- nvinfo : EIATTR_KPARAM_INFO
	.align		4
.L_17:
        /*0038*/ 	.byte	0x04, 0x17
        /*003a*/ 	.short	(.L_19 - .L_18)
.L_18:
        /*003c*/ 	.word	0x00000000
        /*0040*/ 	.short	0x000a
        /*0042*/ 	.short	0x0050
        /*0044*/ 	.byte	0x00, 0xf4, 0x21, 0x00


	//----- nvinfo : EIATTR_KPARAM_INFO
	.align		4
.L_19:
        /*0048*/ 	.byte	0x04, 0x17
        /*004a*/ 	.short	(.L_21 - .L_20)
.L_20:
        /*004c*/ 	.word	0x00000000
        /*0050*/ 	.short	0x0009
        /*0052*/ 	.short	0x0048
        /*0054*/ 	.byte	0x00, 0xf4, 0x21, 0x00


	//----- nvinfo : EIATTR_KPARAM_INFO
	.align		4
.L_21:
        /*0058*/ 	.byte	0x04, 0x17
        /*005a*/ 	.short	(.L_23 - .L_22)
.L_22:
        /*005c*/ 	.word	0x00000000
        /*0060*/ 	.short	0x0008
        /*0062*/ 	.short	0x0040
        /*0064*/ 	.byte	0x00, 0xf4, 0x21, 0x00


	//----- nvinfo : EIATTR_KPARAM_INFO
	.align		4
.L_23:
        /*0068*/ 	.byte	0x04, 0x17
        /*006a*/ 	.short	(.L_25 - .L_24)
.L_24:
        /*006c*/ 	.word	0x00000000
        /*0070*/ 	.short	0x0007
        /*0072*/ 	.short	0x0038
        /*0074*/ 	.byte	0x00, 0xf4, 0x21, 0x00


	//----- nvinfo : EIATTR_KPARAM_INFO
	.align		4
.L_25:
        /*0078*/ 	.byte	0x04, 0x17
        /*007a*/ 	.short	(.L_27 - .L_26)
.L_26:
        /*007c*/ 	.word	0x00000000
        /*0080*/ 	.short	0x0006
        /*0082*/ 	.short	0x0030
        /*0084*/ 	.byte	0x00, 0xf4, 0x21, 0x00


	//----- nvinfo : EIATTR_KPARAM_INFO
	.align		4
.L_27:
        /*0088*/ 	.byte	0x04, 0x17
        /*008a*/ 	.short	(.L_29 - .L_28)
.L_28:
        /*008c*/ 	.word	0x00000000
        /*0090*/ 	.short	0x0005
        /*0092*/ 	.short	0x0028
        /*0094*/ 	.byte	0x00, 0xf4, 0x21, 0x00


	//----- nvinfo : EIATTR_KPARAM_INFO
	.align		4
.L_29:
        /*0098*/ 	.byte	0x04, 0x17
        /*009a*/ 	.short	(.L_31 - .L_30)
.L_30:
        /*009c*/ 	.word	0x00000000
        /*00a0*/ 	.short	0x0004
        /*00a2*/ 	.short	0x0020
        /*00a4*/ 	.byte	0x00, 0xf4, 0x21, 0x00


	//----- nvinfo : EIATTR_KPARAM_INFO
	.align		4
.L_31:
        /*00a8*/ 	.byte	0x04, 0x17
        /*00aa*/ 	.short	(.L_33 - .L_32)
.L_32:
        /*00ac*/ 	.word	0x00000000
        /*00b0*/ 	.short	0x0003
        /*00b2*/ 	.short	0x0018
        /*00b4*/ 	.byte	0x00, 0xf4, 0x21, 0x00


	//----- nvinfo : EIATTR_KPARAM_INFO
	.align		4
.L_33:
        /*00b8*/ 	.byte	0x04, 0x17
        /*00ba*/ 	.short	(.L_35 - .L_34)
.L_34:
        /*00bc*/ 	.word	0x00000000
        /*00c0*/ 	.short	0x0002
        /*00c2*/ 	.short	0x0010
        /*00c4*/ 	.byte	0x00, 0xf4, 0x21, 0x00


	//----- nvinfo : EIATTR_KPARAM_INFO
	.align		4
.L_35:
        /*00c8*/ 	.byte	0x04, 0x17
        /*00ca*/ 	.short	(.L_37 - .L_36)
.L_36:
        /*00cc*/ 	.word	0x00000000
        /*00d0*/ 	.short	0x0001
        /*00d2*/ 	.short	0x0008
        /*00d4*/ 	.byte	0x00, 0xf4, 0x21, 0x00


	//----- nvinfo : EIATTR_KPARAM_INFO
	.align		4
.L_37:
        /*00d8*/ 	.byte	0x04, 0x17
        /*00da*/ 	.short	(.L_39 - .L_38)
.L_38:
        /*00dc*/ 	.word	0x00000000
        /*00e0*/ 	.short	0x0000
        /*00e2*/ 	.short	0x0000
        /*00e4*/ 	.byte	0x00, 0xf4, 0x21, 0x00


	//----- nvinfo : EIATTR_SPARSE_MMA_MASK
	.align		4
.L_39:
        /*00e8*/ 	.byte	0x03, 0x50
        /*00ea*/ 	.short	0x0000


	//----- nvinfo : EIATTR_MAXREG_COUNT
	.align		4
        /*00ec*/ 	.byte	0x03, 0x1b
        /*00ee*/ 	.short	0x00ff


	//----- nvinfo : EIATTR_EXIT_INSTR_OFFSETS
	.align		4
        /*00f0*/ 	.byte	0x04, 0x1c
        /*00f2*/ 	.short	(.L_41 - .L_40)


	//   ....[0]....
.L_40:
        /*00f4*/ 	.word	0x00000df0


	//----- nvinfo : EIATTR_REQNTID
	.align		4
.L_41:
        /*00f8*/ 	.byte	0x04, 0x10
        /*00fa*/ 	.short	(.L_43 - .L_42)
.L_42:
        /*00fc*/ 	.word	0x00000080
        /*0100*/ 	.word	0x00000001
        /*0104*/ 	.word	0x00000001


	//----- nvinfo : EIATTR_CBANK_PARAM_SIZE
	.align		4
.L_43:
        /*0108*/ 	.byte	0x03, 0x19
        /*010a*/ 	.short	0x006c


	//----- nvinfo : EIATTR_PARAM_CBANK
	.align		4
        /*010c*/ 	.byte	0x04, 0x0a
        /*010e*/ 	.short	(.L_45 - .L_44)
	.align		4
.L_44:
        /*0110*/ 	.word	index@(.nv.constant0.triton_poi_fused__native_batch_norm_legit_no_training__prelu_kernel_add_6)
        /*0114*/ 	.short	0x0210
        /*0116*/ 	.short	0x006c


	//----- nvinfo : EIATTR_SW_WAR
	.align		4
.L_45:
        /*0118*/ 	.byte	0x04, 0x36
        /*011a*/ 	.short	(.L_47 - .L_46)
.L_46:
        /*011c*/ 	.word	0x00000008
.L_47:


//--------------------- .nv.callgraph             --------------------------
	.section	.nv.callgraph,"",@"SHT_CUDA_CALLGRAPH"
	.align	4
	.sectionentsize	8
	.align		4
        /*0000*/ 	.word	0x00000000
	.align		4
        /*0004*/ 	.word	0xffffffff
	.align		4
        /*0008*/ 	.word	0x00000000
	.align		4
        /*000c*/ 	.word	0xfffffffe
	.align		4
        /*0010*/ 	.word	0x00000000
	.align		4
        /*0014*/ 	.word	0xfffffffd
	.align		4
        /*0018*/ 	.word	0x00000000
	.align		4
        /*001c*/ 	.word	0xfffffffc


//--------------------- .nv.constant4             --------------------------
	.section	.nv.constant4,"a",@progbits
	.align	8
	.align		8
.nv.constant4:
        /*0000*/ 	.dword	_$_str
	.align		8
        /*0008*/ 	.dword	_$_str_$_2


//--------------------- .text.triton_poi_fused__native_batch_norm_legit_no_training__prelu_kernel_add_6 --------------------------
	.section	.text.triton_poi_fused__native_batch_norm_legit_no_training__prelu_kernel_add_6,"ax",@progbits
	.align	128
        .global         triton_poi_fused__native_batch_norm_legit_no_training__prelu_kernel_add_6
        .type           triton_poi_fused__native_batch_norm_legit_no_training__prelu_kernel_add_6,@function
        .size           triton_poi_fused__native_batch_norm_legit_no_training__prelu_kernel_add_6,(.L_x_1 - triton_poi_fused__native_batch_norm_legit_no_training__prelu_kernel_add_6)
        .other          triton_poi_fused__native_batch_norm_legit_no_training__prelu_kernel_add_6,@"STO_CUDA_ENTRY STV_DEFAULT"
triton_poi_fused__native_batch_norm_legit_no_training__prelu_kernel_add_6:
.text.triton_poi_fused__native_batch_norm_legit_no_training__prelu_kernel_add_6:
[----:B------:R-:W-:Y:S01]  /*0000*/  LDC R1, c[0x0][0x28] ;  /* 0x00000a00ff017b82 */ /* 0x000fe20000000800 */
[----:B------:R-:W1:Y:S07]  /*0010*/  S2R R0, SR_TID.X ;  /* 0x0000000000007919 */ /* 0x000e6e0000002100 */
[----:B------:R-:W2:Y:S01]  /*0020*/  LDC.64 R36, c[0x0][0x228] ;  /* 0x00008a00ff247b82 */ /* 0x000ea20000000a00 */
[----:B------:R-:W-:Y:S01]  /*0030*/  ULDC.64 UR4, c[0x0][0x208] ;  /* 0x0000820000047ab9 */ /* 0x000fe20000000a00 */
[----:B------:R-:W3:Y:S06]  /*0040*/  S2R R5, SR_CTAID.X ;  /* 0x0000000000057919 */ /* 0x000eec0000002500 */
[----:B------:R-:W4:Y:S08]  /*0050*/  LDC.64 R40, c[0x0][0x220] ;  /* 0x00008800ff287b82 */ /* 0x000f300000000a00 */
[----:B------:R-:W5:Y:S08]  /*0060*/  LDC.64 R6, c[0x0][0x218] ;  /* 0x00008600ff067b82 */ /* 0x000f700000000a00 */
[----:B------:R-:W5:Y:S01]  /*0070*/  LDC.64 R28, c[0x0][0x230] ;  /* 0x00008c00ff1c7b82 */ /* 0x000f620000000a00 */
[----:B-1----:R-:W-:-:S07]  /*0080*/  SHF.L.U32 R0, R0, 0x2, RZ ;  /* 0x0000000200007819 */ /* 0x002fce00000006ff */
[----:B------:R-:W1:Y:S01]  /*0090*/  LDC.64 R32, c[0x0][0x238] ;  /* 0x00008e00ff207b82 */ /* 0x000e620000000a00 */
[----:B---3--:R-:W-:Y:S02]  /*00a0*/  SHF.R.S32.HI R3, RZ, 0x15, R5 ;  /* 0x00000015ff037819 */ /* 0x008fe40000011405 */
[----:B------:R-:W-:Y:S02]  /*00b0*/  LOP3.LUT R0, R0, 0x1fc, RZ, 0xc0, !PT ;  /* 0x000001fc00007812 */ /* 0x000fe400078ec0ff */
[----:B------:R-:W-:-:S03]  /*00c0*/  SGXT R3, R3, 0x1 ;  /* 0x000000010303781a */ /* 0x000fc60000000200 */
[----:B------:R-:W3:Y:S01]  /*00d0*/  LDC.64 R24, c[0x0][0x240] ;  /* 0x00009000ff187b82 */ /* 0x000ee20000000a00 */
[----:B------:R-:W-:-:S04]  /*00e0*/  LEA R0, R5, R0, 0xa ;  /* 0x0000000005007211 */ /* 0x000fc800078e50ff */
[----:B------:R-:W-:-:S03]  /*00f0*/  LEA.HI R3, R3, R0, RZ, 0x7 ;  /* 0x0000000003037211 */ /* 0x000fc600078f38ff */
[----:B------:R-:W3:Y:S01]  /*0100*/  LDC.64 R4, c[0x0][0x250] ;  /* 0x00009400ff047b82 */ /* 0x000ee20000000a00 */
[----:B------:R-:W-:-:S04]  /*0110*/  LOP3.LUT R3, R3, 0xffffff80, RZ, 0xc0, !PT ;  /* 0xffffff8003037812 */ /* 0x000fc800078ec0ff */
[----:B------:R-:W-:-:S05]  /*0120*/  IADD3 R2, R0, -R3, RZ ;  /* 0x8000000300027210 */ /* 0x000fca0007ffe0ff */
[----:B--2---:R-:W-:-:S06]  /*0130*/  IMAD.WIDE R36, R2, 0x4, R36 ;  /* 0x0000000402247825 */ /* 0x004fcc00078e0224 */
[----:B------:R-:W2:Y:S01]  /*0140*/  LDG.E.EL.128 R36, desc[UR4][R36.64] ;  /* 0x0000000424247981 */ /* 0x000ea2000c2e1d00 */
[----:B----4-:R-:W-:-:S04]  /*0150*/  IMAD.WIDE R40, R2, 0x4, R40 ;  /* 0x0000000402287825 */ /* 0x010fc800078e0228 */
[----:B-----5:R-:W-:Y:S02]  /*0160*/  IMAD.WIDE R6, R0, 0x4, R6 ;  /* 0x0000000400067825 */ /* 0x020fe400078e0206 */
[----:B------:R-:W4:Y:S04]  /*0170*/  LDG.E.EL.128 R40, desc[UR4][R40.64] ;  /* 0x0000000428287981 */ /* 0x000f28000c2e1d00 */
[----:B------:R-:W4:Y:S01]  /*0180*/  LDG.E.128 R48, desc[UR4][R6.64] ;  /* 0x0000000406307981 */ /* 0x000f22000c1e1d00 */
[----:B0-----:R-:W-:-:S03]  /*0190*/  IMAD.WIDE R28, R2, 0x4, R28 ;  /* 0x00000004021c7825 */ /* 0x001fc600078e021c */
[----:B------:R-:W5:Y:S01]  /*01a0*/  LDG.E.128 R44, desc[UR4][R6.64+0x800] ;  /* 0x00080004062c7981 */ /* 0x000f62000c1e1d00 */
[----:B-1----:R-:W-:-:S03]  /*01b0*/  IMAD.WIDE R32, R2, 0x4, R32 ;  /* 0x0000000402207825 */ /* 0x002fc600078e0220 */
[----:B------:R-:W4:Y:S04]  /*01c0*/  LDG.E.EL.128 R28, desc[UR4][R28.64] ;  /* 0x000000041c1c7981 */ /* 0x000f28000c2e1d00 */
[----:B------:R-:W4:Y:S01]  /*01d0*/  LDG.E.EL.128 R32, desc[UR4][R32.64] ;  /* 0x0000000420207981 */ /* 0x000f22000c2e1d00 */
[----:B---3--:R-:W-:-:S06]  /*01e0*/  IMAD.WIDE R4, R2, 0x4, R4 ;  /* 0x0000000402047825 */ /* 0x008fcc00078e0204 */
[----:B------:R-:W3:Y:S01]  /*01f0*/  LDG.E.EL.128 R4, desc[UR4][R4.64] ;  /* 0x0000000404047981 */ /* 0x000ee2000c2e1d00 */
[----:B------:R-:W-:Y:S01]  /*0200*/  HFMA2.MMA R3, -RZ, RZ, 1.625, 0 ;  /* 0x3e800000ff037435 */ /* 0x000fe200000001ff */
[----:B------:R-:W-:-:S05]  /*0210*/  IMAD.WIDE R24, R0, 0x4, R24 ;  /* 0x0000000400187825 */ /* 0x000fca00078e0218 */
[----:B------:R-:W3:Y:S01]  /*0220*/  LDG.E.128 R16, desc[UR4][R24.64+0x800] ;  /* 0x0008000418107981 */ /* 0x000ee2000c1e1d00 */
[----:B--2---:R-:W-:Y:S01]  /*0230*/  FADD R37, R37, 9.9999997473787516356e-06 ;  /* 0x3727c5ac25257421 */ /* 0x004fe20000000000 */
[----:B------:R-:W-:-:S03]  /*0240*/  FADD R36, R36, 9.9999997473787516356e-06 ;  /* 0x3727c5ac24247421 */ /* 0x000fc60000000000 */
[----:B------:R-:W0:Y:S08]  /*0250*/  MUFU.SQRT R10, R37 ;  /* 0x00000025000a7308 */ /* 0x000e300000002000 */
[----:B------:R-:W1:Y:S01]  /*0260*/  MUFU.SQRT R8, R36 ;  /* 0x0000002400087308 */ /* 0x000e620000002000 */
[C---:B0-----:R-:W-:Y:S02]  /*0270*/  FSETP.GT.AND P1, PT, R10.reuse, 8.50705917302346158658e+37, PT ;  /* 0x7e8000000a00780b */ /* 0x041fe40003f24000 */
[----:B------:R-:W-:-:S02]  /*0280*/  FSETP.GEU.AND P4, PT, R10, 1.175494350822287508e-38, PT ;  /* 0x008000000a00780b */ /* 0x000fc40003f8e000 */
[C---:B-1----:R-:W-:Y:S02]  /*0290*/  FSETP.GT.AND P0, PT, R8.reuse, 8.50705917302346158658e+37, PT ;  /* 0x7e8000000800780b */ /* 0x042fe40003f04000 */
[----:B------:R-:W-:Y:S01]  /*02a0*/  FSETP.GEU.AND P3, PT, R8, 1.175494350822287508e-38, PT ;  /* 0x008000000800780b */ /* 0x000fe20003f6e000 */
[----:B------:R-:W-:-:S06]  /*02b0*/  FADD R38, R38, 9.9999997473787516356e-06 ;  /* 0x3727c5ac26267421 */ /* 0x000fcc0000000000 */
[----:B------:R-:W-:Y:S01]  /*02c0*/  @P1 FMUL R10, R10, 0.25 ;  /* 0x3e8000000a0a1820 */ /* 0x000fe20000400000 */
[----:B------:R-:W0:Y:S03]  /*02d0*/  MUFU.SQRT R11, R38 ;  /* 0x00000026000b7308 */ /* 0x000e260000002000 */
[----:B------:R-:W-:Y:S01]  /*02e0*/  @!P4 FMUL R10, R10, 16777216 ;  /* 0x4b8000000a0ac820 */ /* 0x000fe20000400000 */
[----:B------:R-:W-:-:S04]  /*02f0*/  @P0 FMUL R8, R8, 0.25 ;  /* 0x3e80000008080820 */ /* 0x000fc80000400000 */
[----:B------:R-:W-:Y:S01]  /*0300*/  @!P3 FMUL R8, R8, 16777216 ;  /* 0x4b8000000808b820 */ /* 0x000fe20000400000 */
[----:B------:R-:W1:Y:S01]  /*0310*/  MUFU.RCP R10, R10 ;  /* 0x0000000a000a7308 */ /* 0x000e620000001000 */
[C---:B------:R-:W-:Y:S02]  /*0320*/  FSEL R12, R3.reuse, 1, P0 ;  /* 0x3f800000030c7808 */ /* 0x040fe40000000000 */
[----:B------:R-:W-:-:S05]  /*0330*/  FSEL R13, R3, 1, P1 ;  /* 0x3f800000030d7808 */ /* 0x000fca0000800000 */
[----:B------:R1:W2:Y:S01]  /*0340*/  MUFU.RCP R9, R8 ;  /* 0x0000000800097308 */ /* 0x0002a20000001000 */
[----:B0-----:R-:W-:Y:S01]  /*0350*/  FSETP.GT.AND P2, PT, R11, 8.50705917302346158658e+37, PT ;  /* 0x7e8000000b00780b */ /* 0x001fe20003f44000 */
[----:B------:R-:W-:Y:S01]  /*0360*/  @!P3 FMUL R12, R12, 16777216 ;  /* 0x4b8000000c0cb820 */ /* 0x000fe20000400000 */
[----:B------:R-:W-:Y:S01]  /*0370*/  @!P4 FMUL R13, R13, 16777216 ;  /* 0x4b8000000d0dc820 */ /* 0x000fe20000400000 */
[----:B------:R-:W-:-:S03]  /*0380*/  FSETP.GEU.AND P5, PT, R11, 1.175494350822287508e-38, PT ;  /* 0x008000000b00780b */ /* 0x000fc60003fae000 */
[----:B-1----:R-:W-:Y:S01]  /*0390*/  FMUL R8, R10, R13 ;  /* 0x0000000d0a087220 */ /* 0x002fe20000400000 */
[----:B--2---:R-:W-:Y:S02]  /*03a0*/  FMUL R9, R9, R12 ;  /* 0x0000000c09097220 */ /* 0x004fe40000400000 */
[----:B------:R-:W0:Y:S04]  /*03b0*/  LDC.64 R12, c[0x0][0x248] ;  /* 0x00009200ff0c7b82 */ /* 0x000e280000000a00 */
[----:B------:R-:W-:-:S04]  /*03c0*/  @P2 FMUL R11, R11, 0.25 ;  /* 0x3e8000000b0b2820 */ /* 0x000fc80000400000 */
[----:B------:R-:W-:-:S04]  /*03d0*/  @!P5 FMUL R11, R11, 16777216 ;  /* 0x4b8000000b0bd820 */ /* 0x000fc80000400000 */
[----:B------:R-:W1:Y:S01]  /*03e0*/  MUFU.RCP R20, R11 ;  /* 0x0000000b00147308 */ /* 0x000e620000001000 */
[----:B------:R-:W-:Y:S01]  /*03f0*/  FSEL R15, R3, 1, P2 ;  /* 0x3f800000030f7808 */ /* 0x000fe20001000000 */
[--C-:B----4-:R-:W-:Y:S01]  /*0400*/  FADD R48, R48, -R40.reuse ;  /* 0x8000002830307221 */ /* 0x110fe20000000000 */
[--C-:B------:R-:W-:Y:S01]  /*0410*/  FADD R49, R49, -R41.reuse ;  /* 0x8000002931317221 */ /* 0x100fe20000000000 */
[----:B-----5:R-:W-:Y:S01]  /*0420*/  FADD R44, R44, -R40 ;  /* 0x800000282c2c7221 */ /* 0x020fe20000000000 */
[----:B------:R-:W-:Y:S01]  /*0430*/  FADD R45, R45, -R41 ;  /* 0x800000292d2d7221 */ /* 0x000fe20000000000 */
[----:B------:R-:W-:Y:S01]  /*0440*/  FMUL R37, R9, R48 ;  /* 0x0000003009257220 */ /* 0x000fe20000400000 */
[C---:B------:R-:W-:Y:S01]  /*0450*/  FMUL R10, R8.reuse, R49 ;  /* 0x00000031080a7220 */ /* 0x040fe20000400000 */
[----:B------:R-:W-:Y:S01]  /*0460*/  @!P5 FMUL R15, R15, 16777216 ;  /* 0x4b8000000f0fd820 */ /* 0x000fe20000400000 */
[----:B------:R-:W-:Y:S01]  /*0470*/  FMUL R9, R9, R44 ;  /* 0x0000002c09097220 */ /* 0x000fe20000400000 */
[----:B------:R-:W-:Y:S01]  /*0480*/  FMUL R8, R8, R45 ;  /* 0x0000002d08087220 */ /* 0x000fe20000400000 */
[----:B------:R-:W-:Y:S01]  /*0490*/  FFMA R37, R28, R37, R32 ;  /* 0x000000251c257223 */ /* 0x000fe20000000020 */
[----:B------:R-:W-:Y:S01]  /*04a0*/  FADD R21, R50, -R42 ;  /* 0x8000002a32157221 */ /* 0x000fe20000000000 */
[----:B0-----:R-:W-:-:S04]  /*04b0*/  IMAD.WIDE R12, R2, 0x4, R12 ;  /* 0x00000004020c7825 */ /* 0x001fc800078e020c */
[----:B------:R-:W-:Y:S01]  /*04c0*/  FFMA R41, R28, R9, R32 ;  /* 0x000000091c297223 */ /* 0x000fe20000000020 */
[----:B-1----:R-:W-:Y:S01]  /*04d0*/  FMUL R20, R20, R15 ;  /* 0x0000000f14147220 */ /* 0x002fe20000400000 */
[C-C-:B------:R-:W-:Y:S01]  /*04e0*/  FFMA R28, R29.reuse, R10, R33.reuse ;  /* 0x0000000a1d1c7223 */ /* 0x140fe20000000021 */
[----:B------:R-:W-:Y:S01]  /*04f0*/  FFMA R32, R29, R8, R33 ;  /* 0x000000081d207223 */ /* 0x000fe20000000021 */
[----:B------:R-:W-:Y:S01]  /*0500*/  FADD R23, R46, -R42 ;  /* 0x8000002a2e177221 */ /* 0x000fe20000000000 */
[----:B------:R0:W2:Y:S01]  /*0510*/  LDG.E.128 R8, desc[UR4][R24.64] ;  /* 0x0000000418087981 */ /* 0x0000a2000c1e1d00 */
[----:B---3--:R-:W-:Y:S01]  /*0520*/  FADD R4, R4, 9.9999997473787516356e-06 ;  /* 0x3727c5ac04047421 */ /* 0x008fe20000000000 */
[----:B------:R-:W-:Y:S01]  /*0530*/  FADD R6, R6, 9.9999997473787516356e-06 ;  /* 0x3727c5ac06067421 */ /* 0x000fe20000000000 */
[----:B------:R-:W-:Y:S01]  /*0540*/  FADD R5, R5, 9.9999997473787516356e-06 ;  /* 0x3727c5ac05057421 */ /* 0x000fe20000000000 */
[----:B------:R-:W2:Y:S01]  /*0550*/  LDG.E.EL.128 R12, desc[UR4][R12.64] ;  /* 0x000000040c0c7981 */ /* 0x000ea2000c2e1d00 */
[C---:B------:R-:W-:Y:S01]  /*0560*/  FMUL R21, R20.reuse, R21 ;  /* 0x0000001514157220 */ /* 0x040fe20000400000 */
[----:B------:R-:W-:Y:S01]  /*0570*/  FMUL R23, R20, R23 ;  /* 0x0000001714177220 */ /* 0x000fe20000400000 */
[----:B------:R-:W1:Y:S01]  /*0580*/  LDC.64 R44, c[0x0][0x258] ;  /* 0x00009600ff2c7b82 */ /* 0x000e620000000a00 */
[----:B------:R-:W3:Y:S01]  /*0590*/  MUFU.SQRT R20, R4 ;  /* 0x0000000400147308 */ /* 0x000ee20000002000 */
[----:B------:R-:W-:-:S07]  /*05a0*/  FFMA R29, R30, R21, R34 ;  /* 0x000000151e1d7223 */ /* 0x000fce0000000022 */
[----:B------:R-:W4:Y:S08]  /*05b0*/  MUFU.SQRT R21, R6 ;  /* 0x0000000600157308 */ /* 0x000f300000002000 */
[----:B------:R-:W5:Y:S01]  /*05c0*/  MUFU.SQRT R5, R5 ;  /* 0x0000000500057308 */ /* 0x000f620000002000 */
[C---:B---3--:R-:W-:Y:S02]  /*05d0*/  FSETP.GT.AND P0, PT, R20.reuse, 8.50705917302346158658e+37, PT ;  /* 0x7e8000001400780b */ /* 0x048fe40003f04000 */
[----:B------:R-:W-:-:S02]  /*05e0*/  FSETP.GEU.AND P3, PT, R20, 1.175494350822287508e-38, PT ;  /* 0x008000001400780b */ /* 0x000fc40003f6e000 */
[C---:B----4-:R-:W-:Y:S02]  /*05f0*/  FSETP.GT.AND P2, PT, R21.reuse, 8.50705917302346158658e+37, PT ;  /* 0x7e8000001500780b */ /* 0x050fe40003f44000 */
[----:B------:R-:W-:Y:S02]  /*0600*/  FSETP.GEU.AND P5, PT, R21, 1.175494350822287508e-38, PT ;  /* 0x008000001500780b */ /* 0x000fe40003fae000 */
[----:B-----5:R-:W-:-:S05]  /*0610*/  FSETP.GT.AND P1, PT, R5, 8.50705917302346158658e+37, PT ;  /* 0x7e8000000500780b */ /* 0x020fca0003f24000 */
[----:B------:R-:W-:Y:S01]  /*0620*/  @P0 FMUL R20, R20, 0.25 ;  /* 0x3e80000014140820 */ /* 0x000fe20000400000 */
[----:B------:R-:W-:-:S03]  /*0630*/  FSETP.GEU.AND P4, PT, R5, 1.175494350822287508e-38, PT ;  /* 0x008000000500780b */ /* 0x000fc60003f8e000 */
[----:B------:R-:W-:Y:S01]  /*0640*/  @!P3 FMUL R20, R20, 16777216 ;  /* 0x4b8000001414b820 */ /* 0x000fe20000400000 */
[----:B------:R-:W-:-:S03]  /*0650*/  @P2 FMUL R21, R21, 0.25 ;  /* 0x3e80000015152820 */ /* 0x000fc60000400000 */
[----:B------:R-:W3:Y:S01]  /*0660*/  MUFU.RCP R22, R20 ;  /* 0x0000001400167308 */ /* 0x000ee20000001000 */
[----:B------:R-:W-:Y:S01]  /*0670*/  @!P5 FMUL R21, R21, 16777216 ;  /* 0x4b8000001515d820 */ /* 0x000fe20000400000 */
[----:B------:R-:W-:Y:S01]  /*0680*/  @P1 FMUL R5, R5, 0.25 ;  /* 0x3e80000005051820 */ /* 0x000fe20000400000 */
[----:B------:R-:W-:Y:S01]  /*0690*/  FFMA R33, R30, R23, R34 ;  /* 0x000000171e217223 */ /* 0x000fe20000000022 */
[----:B------:R-:W-:Y:S02]  /*06a0*/  FSEL R23, R3, 1, P0 ;  /* 0x3f80000003177808 */ /* 0x000fe40000000000 */
[----:B------:R-:W-:Y:S02]  /*06b0*/  @!P4 FMUL R5, R5, 16777216 ;  /* 0x4b8000000505c820 */ /* 0x000fe40000400000 */
[----:B------:R4:W5:Y:S01]  /*06c0*/  MUFU.RCP R4, R21 ;  /* 0x0000001500047308 */ /* 0x0009620000001000 */
[----:B------:R-:W-:Y:S01]  /*06d0*/  @!P3 FMUL R23, R23, 16777216 ;  /* 0x4b8000001717b820 */ /* 0x000fe20000400000 */
[----:B----4-:R-:W4:Y:S06]  /*06e0*/  LDC.64 R20, c[0x0][0x260] ;  /* 0x00009800ff147b82 */ /* 0x010f2c0000000a00 */
[----:B------:R-:W1:Y:S01]  /*06f0*/  MUFU.RCP R6, R5 ;  /* 0x0000000500067308 */ /* 0x000e620000001000 */
[----:B---3--:R-:W-:Y:S01]  /*0700*/  FMUL R22, R22, R23 ;  /* 0x0000001716167220 */ /* 0x008fe20000400000 */
[----:B------:R-:W-:-:S02]  /*0710*/  FSEL R23, R3, 1, P1 ;  /* 0x3f80000003177808 */ /* 0x000fc40000800000 */
[----:B0-----:R-:W-:-:S03]  /*0720*/  FSEL R25, R3, 1, P2 ;  /* 0x3f80000003197808 */ /* 0x001fc60001000000 */
[----:B------:R-:W-:Y:S02]  /*0730*/  @!P4 FMUL R23, R23, 16777216 ;  /* 0x4b8000001717c820 */ /* 0x000fe40000400000 */
[----:B------:R-:W-:-:S04]  /*0740*/  @!P5 FMUL R25, R25, 16777216 ;  /* 0x4b8000001919d820 */ /* 0x000fc80000400000 */
[----:B-----5:R-:W-:Y:S01]  /*0750*/  FMUL R4, R4, R25 ;  /* 0x0000001904047220 */ /* 0x020fe20000400000 */
[----:B-1----:R-:W-:Y:S01]  /*0760*/  FMUL R6, R6, R23 ;  /* 0x0000001706067220 */ /* 0x002fe20000400000 */
[--C-:B--2---:R-:W-:Y:S01]  /*0770*/  FADD R23, R8, -R12.reuse ;  /* 0x8000000c08177221 */ /* 0x104fe20000000000 */
[----:B------:R-:W-:Y:S01]  /*0780*/  FADD R25, R16, -R12 ;  /* 0x8000000c10197221 */ /* 0x000fe20000000000 */
[--C-:B------:R-:W-:Y:S01]  /*0790*/  FADD R27, R9, -R13.reuse ;  /* 0x8000000d091b7221 */ /* 0x100fe20000000000 */
[----:B------:R-:W-:Y:S01]  /*07a0*/  FADD R49, R17, -R13 ;  /* 0x8000000d11317221 */ /* 0x000fe20000000000 */
[C---:B------:R-:W-:Y:S01]  /*07b0*/  FMUL R9, R22.reuse, R23 ;  /* 0x0000001716097220 */ /* 0x040fe20000400000 */
[----:B------:R-:W-:Y:S01]  /*07c0*/  FMUL R13, R22, R25 ;  /* 0x00000019160d7220 */ /* 0x000fe20000400000 */
[----:B------:R-:W-:-:S04]  /*07d0*/  IMAD.WIDE R22, R2, 0x4, R44 ;  /* 0x0000000402167825 */ /* 0x000fc800078e022c */
[----:B----4-:R-:W-:-:S04]  /*07e0*/  IMAD.WIDE R24, R2, 0x4, R20 ;  /* 0x0000000402187825 */ /* 0x010fc800078e0214 */
[----:B------:R-:W-:Y:S01]  /*07f0*/  FMUL R8, R6, R27 ;  /* 0x0000001b06087220 */ /* 0x000fe20000400000 */
[----:B------:R-:W2:Y:S04]  /*0800*/  LDG.E.EL.128 R20, desc[UR4][R22.64] ;  /* 0x0000000416147981 */ /* 0x000ea8000c2e1d00 */
[----:B------:R-:W2:Y:S01]  /*0810*/  LDG.E.EL.128 R24, desc[UR4][R24.64] ;  /* 0x0000000418187981 */ /* 0x000ea2000c2e1d00 */
[----:B------:R-:W-:Y:S01]  /*0820*/  FADD R39, R39, 9.9999997473787516356e-06 ;  /* 0x3727c5ac27277421 */ /* 0x000fe20000000000 */
[----:B------:R-:W-:-:S03]  /*0830*/  FADD R5, R10, -R14 ;  /* 0x8000000e0a057221 */ /* 0x000fc60000000000 */
[----:B------:R-:W0:Y:S02]  /*0840*/  MUFU.SQRT R10, R39 ;  /* 0x00000027000a7308 */ /* 0x000e240000002000 */
[C---:B0-----:R-:W-:Y:S02]  /*0850*/  FSETP.GT.AND P0, PT, R10.reuse, 8.50705917302346158658e+37, PT ;  /* 0x7e8000000a00780b */ /* 0x041fe40003f04000 */
[----:B------:R-:W-:Y:S01]  /*0860*/  FSETP.GEU.AND P2, PT, R10, 1.175494350822287508e-38, PT ;  /* 0x008000000a00780b */ /* 0x000fe20003f4e000 */
[----:B------:R-:W-:Y:S01]  /*0870*/  FADD R17, R18, -R14 ;  /* 0x8000000e12117221 */ /* 0x000fe20000000000 */
[----:B------:R-:W-:-:S09]  /*0880*/  FADD R7, R7, 9.9999997473787516356e-06 ;  /* 0x3727c5ac07077421 */ /* 0x000fd20000000000 */
[----:B------:R-:W-:-:S04]  /*0890*/  @P0 FMUL R10, R10, 0.25 ;  /* 0x3e8000000a0a0820 */ /* 0x000fc80000400000 */
[----:B------:R-:W-:-:S04]  /*08a0*/  @!P2 FMUL R10, R10, 16777216 ;  /* 0x4b8000000a0aa820 */ /* 0x000fc80000400000 */
[----:B------:R-:W0:Y:S01]  /*08b0*/  MUFU.RCP R14, R10 ;  /* 0x0000000a000e7308 */ /* 0x000e220000001000 */
[----:B------:R-:W-:-:S07]  /*08c0*/  FMUL R6, R6, R49 ;  /* 0x0000003106067220 */ /* 0x000fce0000400000 */
[----:B------:R1:W3:Y:S02]  /*08d0*/  MUFU.SQRT R30, R7 ;  /* 0x00000007001e7308 */ /* 0x0002e40000002000 */
[----:B-1----:R-:W-:-:S05]  /*08e0*/  FSEL R7, R3, 1, P0 ;  /* 0x3f80000003077808 */ /* 0x002fca0000000000 */
[----:B------:R-:W-:-:S04]  /*08f0*/  @!P2 FMUL R7, R7, 16777216 ;  /* 0x4b8000000707a820 */ /* 0x000fc80000400000 */
[----:B0-----:R-:W-:Y:S01]  /*0900*/  FMUL R14, R14, R7 ;  /* 0x000000070e0e7220 */ /* 0x001fe20000400000 */
[--C-:B------:R-:W-:Y:S01]  /*0910*/  FADD R16, R11, -R15.reuse ;  /* 0x8000000f0b107221 */ /* 0x100fe20000000000 */
[----:B------:R-:W-:Y:S01]  /*0920*/  FADD R18, R19, -R15 ;  /* 0x8000000f13127221 */ /* 0x000fe20000000000 */
[C---:B------:R-:W-:Y:S01]  /*0930*/  FMUL R15, R4.reuse, R5 ;  /* 0x00000005040f7220 */ /* 0x040fe20000400000 */
[----:B------:R-:W-:Y:S01]  /*0940*/  FMUL R17, R4, R17 ;  /* 0x0000001104117220 */ /* 0x000fe20000400000 */
[C-C-:B--2---:R-:W-:Y:S01]  /*0950*/  FFMA R12, R20.reuse, R9, R24.reuse ;  /* 0x00000009140c7223 */ /* 0x144fe20000000018 */
[----:B------:R-:W-:Y:S01]  /*0960*/  FFMA R20, R20, R13, R24 ;  /* 0x0000000d14147223 */ /* 0x000fe20000000018 */
[C-C-:B------:R-:W-:Y:S02]  /*0970*/  FFMA R13, R21.reuse, R8, R25.reuse ;  /* 0x00000008150d7223 */ /* 0x140fe40000000019 */
[----:B------:R-:W0:Y:S01]  /*0980*/  LDC.64 R8, c[0x0][0x268] ;  /* 0x00009a00ff087b82 */ /* 0x000e220000000a00 */
[----:B------:R-:W-:-:S07]  /*0990*/  FFMA R21, R21, R6, R25 ;  /* 0x0000000615157223 */ /* 0x000fce0000000019 */
[----:B------:R-:W1:Y:S01]  /*09a0*/  LDC.64 R6, c[0x0][0x270] ;  /* 0x00009c00ff067b82 */ /* 0x000e620000000a00 */
[----:B0-----:R-:W-:-:S06]  /*09b0*/  IMAD.WIDE R8, R2, 0x4, R8 ;  /* 0x0000000402087825 */ /* 0x001fcc00078e0208 */
[----:B------:R-:W2:Y:S01]  /*09c0*/  LDG.E.EL.128 R8, desc[UR4][R8.64] ;  /* 0x0000000408087981 */ /* 0x000ea2000c2e1d00 */
[----:B-1----:R-:W-:-:S06]  /*09d0*/  IMAD.WIDE R6, R2, 0x4, R6 ;  /* 0x0000000402067825 */ /* 0x002fcc00078e0206 */
[----:B------:R-:W4:Y:S01]  /*09e0*/  LDG.E.EL.128 R4, desc[UR4][R6.64] ;  /* 0x0000000406047981 */ /* 0x000f22000c2e1d00 */
[C---:B---3--:R-:W-:Y:S02]  /*09f0*/  FSETP.GT.AND P1, PT, R30.reuse, 8.50705917302346158658e+37, PT ;  /* 0x7e8000001e00780b */ /* 0x048fe40003f24000 */
[----:B------:R-:W-:-:S11]  /*0a00*/  FSETP.GEU.AND P3, PT, R30, 1.175494350822287508e-38, PT ;  /* 0x008000001e00780b */ /* 0x000fd60003f6e000 */
[----:B------:R-:W-:-:S04]  /*0a10*/  @P1 FMUL R30, R30, 0.25 ;  /* 0x3e8000001e1e1820 */ /* 0x000fc80000400000 */
[----:B------:R-:W-:Y:S01]  /*0a20*/  @!P3 FMUL R30, R30, 16777216 ;  /* 0x4b8000001e1eb820 */ /* 0x000fe20000400000 */
[----:B------:R-:W-:Y:S01]  /*0a30*/  FSETP.GT.AND P5, PT, R37, RZ, PT ;  /* 0x000000ff2500720b */ /* 0x000fe20003fa4000 */
[----:B------:R-:W-:Y:S01]  /*0a40*/  FADD R51, R51, -R43 ;  /* 0x8000002b33337221 */ /* 0x000fe20000000000 */
[----:B------:R-:W-:-:S03]  /*0a50*/  FSETP.GT.AND P6, PT, R41, RZ, PT ;  /* 0x000000ff2900720b */ /* 0x000fc60003fc4000 */
[----:B------:R-:W0:Y:S01]  /*0a60*/  MUFU.RCP R30, R30 ;  /* 0x0000001e001e7308 */ /* 0x000e220000001000 */
[----:B------:R-:W-:Y:S01]  /*0a70*/  FSEL R3, R3, 1, P1 ;  /* 0x3f80000003037808 */ /* 0x000fe20000800000 */
[----:B------:R-:W-:Y:S01]  /*0a80*/  FMUL R2, R14, R51 ;  /* 0x000000330e027220 */ /* 0x000fe20000400000 */
[----:B------:R-:W-:Y:S02]  /*0a90*/  FSETP.GT.AND P0, PT, R28, RZ, PT ;  /* 0x000000ff1c00720b */ /* 0x000fe40003f04000 */
[----:B------:R-:W-:Y:S01]  /*0aa0*/  FSETP.GT.AND P1, PT, R32, RZ, PT ;  /* 0x000000ff2000720b */ /* 0x000fe20003f24000 */
[----:B------:R-:W-:Y:S01]  /*0ab0*/  FFMA R2, R31, R2, R35 ;  /* 0x000000021f027223 */ /* 0x000fe20000000023 */
[----:B------:R-:W-:Y:S01]  /*0ac0*/  @!P3 FMUL R3, R3, 16777216 ;  /* 0x4b8000000303b820 */ /* 0x000fe20000400000 */
[----:B------:R-:W-:Y:S01]  /*0ad0*/  FADD R47, R47, -R43 ;  /* 0x8000002b2f2f7221 */ /* 0x000fe20000000000 */
[----:B------:R-:W-:Y:S02]  /*0ae0*/  FSETP.GT.AND P2, PT, R29, RZ, PT ;  /* 0x000000ff1d00720b */ /* 0x000fe40003f44000 */
[----:B------:R-:W-:-:S02]  /*0af0*/  FSETP.GT.AND P3, PT, R33, RZ, PT ;  /* 0x000000ff2100720b */ /* 0x000fc40003f64000 */
[----:B------:R-:W-:Y:S01]  /*0b00*/  FSETP.GT.AND P4, PT, R12, RZ, PT ;  /* 0x000000ff0c00720b */ /* 0x000fe20003f84000 */
[----:B0-----:R-:W-:Y:S01]  /*0b10*/  FMUL R3, R30, R3 ;  /* 0x000000031e037220 */ /* 0x001fe20000400000 */
[----:B------:R-:W-:-:S03]  /*0b20*/  FMUL R14, R14, R47 ;  /* 0x0000002f0e0e7220 */ /* 0x000fc60000400000 */
[C---:B------:R-:W-:Y:S01]  /*0b30*/  FMUL R16, R3.reuse, R16 ;  /* 0x0000001003107220 */ /* 0x040fe20000400000 */
[----:B------:R-:W-:Y:S01]  /*0b40*/  FMUL R18, R3, R18 ;  /* 0x0000001203127220 */ /* 0x000fe20000400000 */
[----:B------:R-:W-:Y:S01]  /*0b50*/  FFMA R24, R31, R14, R35 ;  /* 0x0000000e1f187223 */ /* 0x000fe20000000023 */
[C-C-:B------:R-:W-:Y:S01]  /*0b60*/  FFMA R14, R22.reuse, R15, R26.reuse ;  /* 0x0000000f160e7223 */ /* 0x140fe2000000001a */
[C-C-:B------:R-:W-:Y:S01]  /*0b70*/  FFMA R15, R23.reuse, R16, R27.reuse ;  /* 0x00000010170f7223 */ /* 0x140fe2000000001b */
[----:B------:R-:W-:Y:S01]  /*0b80*/  FFMA R22, R22, R17, R26 ;  /* 0x0000001116167223 */ /* 0x000fe2000000001a */
[----:B------:R-:W-:Y:S01]  /*0b90*/  FFMA R23, R23, R18, R27 ;  /* 0x0000001217177223 */ /* 0x000fe2000000001b */
[C---:B--2---:R-:W-:Y:S01]  /*0ba0*/  @!P5 FMUL R37, R8.reuse, R37 ;  /* 0x000000250825d220 */ /* 0x044fe20000400000 */
[----:B------:R-:W-:Y:S01]  /*0bb0*/  @!P6 FMUL R41, R8, R41 ;  /* 0x000000290829e220 */ /* 0x000fe20000400000 */
[----:B------:R-:W-:Y:S02]  /*0bc0*/  FSETP.GT.AND P5, PT, R20, RZ, PT ;  /* 0x000000ff1400720b */ /* 0x000fe40003fa4000 */
[----:B------:R-:W-:Y:S01]  /*0bd0*/  FSETP.GT.AND P6, PT, R2, RZ, PT ;  /* 0x000000ff0200720b */ /* 0x000fe20003fc4000 */
[C---:B------:R-:W-:Y:S01]  /*0be0*/  @!P0 FMUL R28, R9.reuse, R28 ;  /* 0x0000001c091c8220 */ /* 0x040fe20000400000 */
[----:B------:R-:W-:-:S02]  /*0bf0*/  @!P1 FMUL R32, R9, R32 ;  /* 0x0000002009209220 */ /* 0x000fc40000400000 */
[----:B------:R-:W0:Y:S01]  /*0c00*/  LDC.64 R8, c[0x0][0x210] ;  /* 0x00008400ff087b82 */ /* 0x000e220000000a00 */
[C---:B------:R-:W-:Y:S01]  /*0c10*/  @!P2 FMUL R29, R10.reuse, R29 ;  /* 0x0000001d0a1da220 */ /* 0x040fe20000400000 */
[----:B------:R-:W-:Y:S01]  /*0c20*/  @!P3 FMUL R33, R10, R33 ;  /* 0x000000210a21b220 */ /* 0x000fe20000400000 */
[C---:B----4-:R-:W-:Y:S01]  /*0c30*/  @!P4 FMUL R12, R4.reuse, R12 ;  /* 0x0000000c040cc220 */ /* 0x050fe20000400000 */
[----:B------:R-:W-:Y:S02]  /*0c40*/  FSETP.GT.AND P4, PT, R13, RZ, PT ;  /* 0x000000ff0d00720b */ /* 0x000fe40003f84000 */
[----:B------:R-:W-:Y:S01]  /*0c50*/  FSETP.GT.AND P3, PT, R21, RZ, PT ;  /* 0x000000ff1500720b */ /* 0x000fe20003f64000 */
[----:B------:R-:W-:Y:S01]  /*0c60*/  @!P5 FMUL R20, R4, R20 ;  /* 0x000000140414d220 */ /* 0x000fe20000400000 */
[----:B------:R-:W-:Y:S01]  /*0c70*/  FSETP.GT.AND P5, PT, R24, RZ, PT ;  /* 0x000000ff1800720b */ /* 0x000fe20003fa4000 */
[----:B------:R-:W-:Y:S01]  /*0c80*/  @!P6 FMUL R2, R11, R2 ;  /* 0x000000020b02e220 */ /* 0x000fe20000400000 */
[----:B------:R-:W-:-:S02]  /*0c90*/  FSETP.GT.AND P2, PT, R14, RZ, PT ;  /* 0x000000ff0e00720b */ /* 0x000fc40003f44000 */
[----:B------:R-:W-:Y:S02]  /*0ca0*/  FSETP.GT.AND P1, PT, R22, RZ, PT ;  /* 0x000000ff1600720b */ /* 0x000fe40003f24000 */
[----:B------:R-:W-:Y:S02]  /*0cb0*/  FSETP.GT.AND P0, PT, R15, RZ, PT ;  /* 0x000000ff0f00720b */ /* 0x000fe40003f04000 */
[----:B------:R-:W-:Y:S01]  /*0cc0*/  FSETP.GT.AND P6, PT, R23, RZ, PT ;  /* 0x000000ff1700720b */ /* 0x000fe20003fc4000 */
[C---:B------:R-:W-:Y:S02]  /*0cd0*/  @!P4 FMUL R13, R5.reuse, R13 ;  /* 0x0000000d050dc220 */ /* 0x040fe40000400000 */
[----:B------:R-:W-:Y:S02]  /*0ce0*/  @!P3 FMUL R21, R5, R21 ;  /* 0x000000150515b220 */ /* 0x000fe40000400000 */
[----:B------:R-:W-:Y:S02]  /*0cf0*/  @!P5 FMUL R24, R11, R24 ;  /* 0x000000180b18d220 */ /* 0x000fe40000400000 */
[----:B------:R-:W-:-:S02]  /*0d00*/  @!P2 FMUL R14, R6, R14 ;  /* 0x0000000e060ea220 */ /* 0x000fc40000400000 */
[----:B------:R-:W-:Y:S02]  /*0d10*/  @!P1 FMUL R22, R6, R22 ;  /* 0x0000001606169220 */ /* 0x000fe40000400000 */
[C---:B------:R-:W-:Y:S02]  /*0d20*/  @!P0 FMUL R15, R7.reuse, R15 ;  /* 0x0000000f070f8220 */ /* 0x040fe40000400000 */
[----:B------:R-:W-:Y:S01]  /*0d30*/  @!P6 FMUL R23, R7, R23 ;  /* 0x000000170717e220 */ /* 0x000fe20000400000 */
[----:B0-----:R-:W-:-:S04]  /*0d40*/  IMAD.WIDE R8, R0, 0x4, R8 ;  /* 0x0000000400087825 */ /* 0x001fc800078e0208 */
[----:B------:R-:W-:Y:S01]  /*0d50*/  FADD R12, R12, R37 ;  /* 0x000000250c0c7221 */ /* 0x000fe20000000000 */
[----:B------:R-:W-:Y:S01]  /*0d60*/  FADD R13, R13, R28 ;  /* 0x0000001c0d0d7221 */ /* 0x000fe20000000000 */
[----:B------:R-:W-:Y:S01]  /*0d70*/  FADD R14, R14, R29 ;  /* 0x0000001d0e0e7221 */ /* 0x000fe20000000000 */
[----:B------:R-:W-:Y:S01]  /*0d80*/  FADD R20, R20, R41 ;  /* 0x0000002914147221 */ /* 0x000fe20000000000 */
[----:B------:R-:W-:Y:S01]  /*0d90*/  FADD R21, R21, R32 ;  /* 0x0000002015157221 */ /* 0x000fe20000000000 */
[----:B------:R-:W-:Y:S01]  /*0da0*/  FADD R22, R22, R33 ;  /* 0x0000002116167221 */ /* 0x000fe20000000000 */
[----:B------:R-:W-:Y:S01]  /*0db0*/  FADD R15, R15, R2 ;  /* 0x000000020f0f7221 */ /* 0x000fe20000000000 */
[----:B------:R-:W-:-:S04]  /*0dc0*/  FADD R23, R23, R24 ;  /* 0x0000001817177221 */ /* 0x000fc80000000000 */
[----:B------:R-:W-:Y:S04]  /*0dd0*/  STG.E.128 desc[UR4][R8.64], R12 ;  /* 0x0000000c08007986 */ /* 0x000fe8000c101d04 */
[----:B------:R-:W-:Y:S01]  /*0de0*/  STG.E.128 desc[UR4][R8.64+0x800], R20 ;  /* 0x0008001408007986 */ /* 0x000fe2000c101d04 */
[----:B------:R-:W-:Y:S05]  /*0df0*/  EXIT ;  /* 0x000000000000794d */ /* 0x000fea0003800000 */
.L_x_0:
[----:B------:R-:W-:-:S00]  /*0e00*/  BRA `(.L_x_0) ;  /* 0xfffffffc00fc7947 */ /* 0x000fc0000383ffff */
[----:B------:R-:W-:-:S00]  /*0e10*/  NOP ;  /* 0x0000000000007918 */ /* 0x000fc00000000000 */
        /* <DEDUP_REMOVED lines=14> */
.L_x_1:


//--------------------- .nv.global.init           --------------------------
	.section	.nv.global.init,"aw",@progbits
.nv.global.init:
	.type		_$_str,@object
	.size		_$_str,(_$_str_$_2 - _$_str)
_$_str:
        /*0000*/ 	.byte	0x5f, 0x5f, 0x43, 0x55, 0x44, 0x41, 0x5f, 0x46, 0x54, 0x5a, 0x00
	.type		_$_str_$_2,@object
	.size		_$_str_$_2,(.L_1 - _$_str_$_2)
_$_str_$_2:
        /*000b*/ 	.byte	0x5f, 0x5f, 0x43, 0x55, 0x44, 0x41, 0x5f, 0x50, 0x52, 0x45, 0x43, 0x5f, 0x53, 0x51, 0x52, 0x54
        /*001b*/ 	.byte	0x00
.L_1:


//--------------------- .nv.constant0.triton_poi_fused__native_batch_norm_legit_no_training__prelu_kernel_add_6 --------------------------
	.section	.nv.constant0.triton_poi_fused__native_batch_norm_legit_no_training__prelu_kernel_add_6,"a",@progbits
	.sectionflags	@""
	.align	4
.nv.constant0.triton_poi_fused__native_batch_norm_legit_no_training__prelu_kernel_add_6:
	.zero		636
